//
// Generated by NVIDIA NVVM Compiler
//
// Compiler Build ID: CL-36424714
// Cuda compilation tools, release 13.0, V13.0.88
// Based on NVVM 20.0.0
//

.version 9.0
.target sm_100
.address_size 64

	// .globl	_Z3sumPfS_S_i

.visible .entry _Z3sumPfS_S_i(
	.param .u64 .ptr .align 1 _Z3sumPfS_S_i_param_0,
	.param .u64 .ptr .align 1 _Z3sumPfS_S_i_param_1,
	.param .u64 .ptr .align 1 _Z3sumPfS_S_i_param_2,
	.param .u32 _Z3sumPfS_S_i_param_3
)
{
	.reg .pred 	%p<2>;
	.reg .b32 	%r<6>;
	.reg .b32 	%f<4>;
	.reg .b64 	%rd<11>;

	ld.param.u64 	%rd1, [_Z3sumPfS_S_i_param_0];
	ld.param.u64 	%rd2, [_Z3sumPfS_S_i_param_1];
	ld.param.u64 	%rd3, [_Z3sumPfS_S_i_param_2];
	ld.param.u32 	%r2, [_Z3sumPfS_S_i_param_3];
	mov.u32 	%r3, %tid.x;
	mov.u32 	%r4, %ctaid.x;
	mov.u32 	%r5, %ntid.x;
	mad.lo.s32 	%r1, %r4, %r5, %r3;
	setp.ge.s32 	%p1, %r1, %r2;
	@%p1 bra 	$L__BB0_2;
	cvta.to.global.u64 	%rd4, %rd1;
	cvta.to.global.u64 	%rd5, %rd2;
	cvta.to.global.u64 	%rd6, %rd3;
	mul.wide.s32 	%rd7, %r1, 4;
	add.s64 	%rd8, %rd4, %rd7;
	ld.global.f32 	%f1, [%rd8];
	add.s64 	%rd9, %rd5, %rd7;
	ld.global.f32 	%f2, [%rd9];
	add.f32 	%f3, %f1, %f2;
	add.s64 	%rd10, %rd6, %rd7;
	st.global.f32 	[%rd10], %f3;
$L__BB0_2:
	ret;

}


// ===== COMPILED SASS (sm_100) =====

	.target	sm_100

	.elftype	@"ET_EXEC"


//--------------------- .note.nv.tkinfo           --------------------------
	.section	.note.nv.tkinfo,"",@"SHT_NOTE"
	.sectionflags	@"SHF_NOTE_NV_TKINFO"
	.tkinfo
        /*0018*/ 	.word	0x00000002
        /*0030*/ 	.string	""
        /*0030*/ 	.string	"ptxas"
        /*0030*/ 	.string	"Cuda compilation tools, release 13.0, V13.0.88"
        /*0030*/ 	.string	"Build cuda_13.0.r13.0/compiler.36424714_0"
        /*0030*/ 	.string	"-arch sm_100 -m 64 "



//--------------------- .note.nv.cuinfo           --------------------------
	.section	.note.nv.cuinfo,"",@"SHT_NOTE"
	.sectionflags	@"SHF_NOTE_NV_CUINFO"
        /*0018*/ 	.short	0x0002
        /*001a*/ 	.short	0x0064
        /*001c*/ 	.short	0x0082
	.zero		2


//--------------------- .nv.info                  --------------------------
	.section	.nv.info,"",@"SHT_CUDA_INFO"
	.align	4


	//----- nvinfo : EIATTR_REGCOUNT
	.align		4
        /*0000*/ 	.byte	0x04, 0x2f
        /*0002*/ 	.short	(.L_1 - .L_0)
	.align		4
.L_0:
        /*0004*/ 	.word	index@(_Z3sumPfS_S_i)
        /*0008*/ 	.word	0x0000000c


	//----- nvinfo : EIATTR_FRAME_SIZE
	.align		4
.L_1:
        /*000c*/ 	.byte	0x04, 0x11
        /*000e*/ 	.short	(.L_3 - .L_2)
	.align		4
.L_2:
        /*0010*/ 	.word	index@(_Z3sumPfS_S_i)
        /*0014*/ 	.word	0x00000000


	//----- nvinfo : EIATTR_MIN_STACK_SIZE
	.align		4
.L_3:
        /*0018*/ 	.byte	0x04, 0x12
        /*001a*/ 	.short	(.L_5 - .L_4)
	.align		4
.L_4:
        /*001c*/ 	.word	index@(_Z3sumPfS_S_i)
        /*0020*/ 	.word	0x00000000
.L_5:


//--------------------- .nv.compat                --------------------------
	.section	.nv.compat,"",@"SHT_CUDA_COMPAT_INFO"
	.align	4
        /*0000*/ 	.byte	0x02, 0x09, 0x00, 0x00, 0x02, 0x02, 0x01, 0x00, 0x02, 0x05, 0x05, 0x00, 0x03, 0x07, 0x01, 0x01
        /*0010*/ 	.byte	0x02, 0x03, 0x00, 0x00, 0x02, 0x06, 0x01, 0x00, 0x04, 0x0b, 0x08, 0x00, 0x09, 0x00, 0x00, 0x00
        /*0020*/ 	.byte	0x00, 0x00, 0x00, 0x00


//--------------------- .nv.info._Z3sumPfS_S_i    --------------------------
	.section	.nv.info._Z3sumPfS_S_i,"",@"SHT_CUDA_INFO"
	.sectionflags	@""
	.align	4


	//----- nvinfo : EIATTR_CUDA_API_VERSION
	.align		4
        /*0000*/ 	.byte	0x04, 0x37
        /*0002*/ 	.short	(.L_7 - .L_6)
.L_6:
        /*0004*/ 	.word	0x00000082


	//----- nvinfo : EIATTR_KPARAM_INFO
	.align		4
.L_7:
        /*0008*/ 	.byte	0x04, 0x17
        /*000a*/ 	.short	(.L_9 - .L_8)
.L_8:
        /*000c*/ 	.word	0x00000000
        /*0010*/ 	.short	0x0003
        /*0012*/ 	.short	0x0018
        /*0014*/ 	.byte	0x00, 0xf0, 0x11, 0x00


	//----- nvinfo : EIATTR_KPARAM_INFO
	.align		4
.L_9:
        /*0018*/ 	.byte	0x04, 0x17
        /*001a*/ 	.short	(.L_11 - .L_10)
.L_10:
        /*001c*/ 	.word	0x00000000
        /*0020*/ 	.short	0x0002
        /*0022*/ 	.short	0x0010
        /*0024*/ 	.byte	0x00, 0xf5, 0x21, 0x00


	//----- nvinfo : EIATTR_KPARAM_INFO
	.align		4
.L_11:
        /*0028*/ 	.byte	0x04, 0x17
        /*002a*/ 	.short	(.L_13 - .L_12)
.L_12:
        /*002c*/ 	.word	0x00000000
        /*0030*/ 	.short	0x0001
        /*0032*/ 	.short	0x0008
        /*0034*/ 	.byte	0x00, 0xf5, 0x21, 0x00


	//----- nvinfo : EIATTR_KPARAM_INFO
	.align		4
.L_13:
        /*0038*/ 	.byte	0x04, 0x17
        /*003a*/ 	.short	(.L_15 - .L_14)
.L_14:
        /*003c*/ 	.word	0x00000000
        /*0040*/ 	.short	0x0000
        /*0042*/ 	.short	0x0000
        /*0044*/ 	.byte	0x00, 0xf5, 0x21, 0x00


	//----- nvinfo : EIATTR_SPARSE_MMA_MASK
	.align		4
.L_15:
        /*0048*/ 	.byte	0x03, 0x50
        /*004a*/ 	.short	0x0000


	//----- nvinfo : EIATTR_MAXREG_COUNT
	.align		4
        /*004c*/ 	.byte	0x03, 0x1b
        /*004e*/ 	.short	0x00ff


	//----- nvinfo : EIATTR_MERCURY_ISA_VERSION
	.align		4
        /*0050*/ 	.byte	0x03, 0x5f
        /*0052*/ 	.short	0x0101


	//----- nvinfo : EIATTR_VRC_CTA_INIT_COUNT
	.align		4
        /*0054*/ 	.byte	0x02, 0x4a
	.zero		1
	.zero		1


	//----- nvinfo : EIATTR_EXIT_INSTR_OFFSETS
	.align		4
        /*0058*/ 	.byte	0x04, 0x1c
        /*005a*/ 	.short	(.L_17 - .L_16)


	//   ....[0]....
.L_16:
        /*005c*/ 	.word	0x00000070


	//   ....[1]....
        /*0060*/ 	.word	0x00000130


	//----- nvinfo : EIATTR_CBANK_PARAM_SIZE
	.align		4
.L_17:
        /*0064*/ 	.byte	0x03, 0x19
        /*0066*/ 	.short	0x001c


	//----- nvinfo : EIATTR_PARAM_CBANK
	.align		4
        /*0068*/ 	.byte	0x04, 0x0a
        /*006a*/ 	.short	(.L_19 - .L_18)
	.align		4
.L_18:
        /*006c*/ 	.word	index@(.nv.constant0._Z3sumPfS_S_i)
        /*0070*/ 	.short	0x0380
        /*0072*/ 	.short	0x001c


	//----- nvinfo : EIATTR_SW_WAR
	.align		4
.L_19:
        /*0074*/ 	.byte	0x04, 0x36
        /*0076*/ 	.short	(.L_21 - .L_20)
.L_20:
        /*0078*/ 	.word	0x00000008
.L_21:


//--------------------- .nv.callgraph             --------------------------
	.section	.nv.callgraph,"",@"SHT_CUDA_CALLGRAPH"
	.align	4
	.sectionentsize	8
	.align		4
        /*0000*/ 	.word	0x00000000
	.align		4
        /*0004*/ 	.word	0xffffffff
	.align		4
        /*0008*/ 	.word	0x00000000
	.align		4
        /*000c*/ 	.word	0xfffffffe
	.align		4
        /*0010*/ 	.word	0x00000000
	.align		4
        /*0014*/ 	.word	0xfffffffd
	.align		4
        /*0018*/ 	.word	0x00000000
	.align		4
        /*001c*/ 	.word	0xfffffffc


//--------------------- .text._Z3sumPfS_S_i       --------------------------
	.section	.text._Z3sumPfS_S_i,"ax",@progbits
	.align	128
        .global         _Z3sumPfS_S_i
        .type           _Z3sumPfS_S_i,@function
        .size           _Z3sumPfS_S_i,(.L_x_1 - _Z3sumPfS_S_i)
        .other          _Z3sumPfS_S_i,@"STO_CUDA_ENTRY STV_DEFAULT"
_Z3sumPfS_S_i:
.text._Z3sumPfS_S_i:
[----:B------:R-:W-:Y:S01]  /*0000*/  LDC R1, c[0x0][0x37c] ;  /* 0x0000df00ff017b82 */ /* 0x000fe20000000800 */
[----:B------:R-:W0:Y:S07]  /*0010*/  S2R R9, SR_TID.X ;  /* 0x0000000000097919 */ /* 0x000e2e0000002100 */
[----:B------:R-:W0:Y:S01]  /*0020*/  S2UR UR4, SR_CTAID.X ;  /* 0x00000000000479c3 */ /* 0x000e220000002500 */
[----:B------:R-:W1:Y:S07]  /*0030*/  LDCU UR5, c[0x0][0x398] ;  /* 0x00007300ff0577ac */ /* 0x000e6e0008000800 */
[----:B------:R-:W0:Y:S02]  /*0040*/  LDC R0, c[0x0][0x360] ;  /* 0x0000d800ff007b82 */ /* 0x000e240000000800 */
[----:B0-----:R-:W-:-:S05]  /*0050*/  IMAD R9, R0, UR4, R9 ;  /* 0x0000000400097c24 */ /* 0x001fca000f8e0209 */
[----:B-1----:R-:W-:-:S13]  /*0060*/  ISETP.GE.AND P0, PT, R9, UR5, PT ;  /* 0x0000000509007c0c */ /* 0x002fda000bf06270 */
[----:B------:R-:W-:Y:S05]  /*0070*/  @P0 EXIT ;  /* 0x000000000000094d */ /* 0x000fea0003800000 */
[----:B------:R-:W0:Y:S01]  /*0080*/  LDC.64 R2, c[0x0][0x380] ;  /* 0x0000e000ff027b82 */ /* 0x000e220000000a00 */
[----:B------:R-:W1:Y:S07]  /*0090*/  LDCU.64 UR4, c[0x0][0x358] ;  /* 0x00006b00ff0477ac */ /* 0x000e6e0008000a00 */
[----:B------:R-:W2:Y:S08]  /*00a0*/  LDC.64 R4, c[0x0][0x388] ;  /* 0x0000e200ff047b82 */ /* 0x000eb00000000a00 */
[----:B------:R-:W3:Y:S01]  /*00b0*/  LDC.64 R6, c[0x0][0x390] ;  /* 0x0000e400ff067b82 */ /* 0x000ee20000000a00 */
[----:B0-----:R-:W-:-:S06]  /*00c0*/  IMAD.WIDE R2, R9, 0x4, R2 ;  /* 0x0000000409027825 */ /* 0x001fcc00078e0202 */
[----:B-1----:R-:W4:Y:S01]  /*00d0*/  LDG.E R2, desc[UR4][R2.64] ;  /* 0x0000000402027981 */ /* 0x002f22000c1e1900 */
[----:B--2---:R-:W-:-:S06]  /*00e0*/  IMAD.WIDE R4, R9, 0x4, R4 ;  /* 0x0000000409047825 */ /* 0x004fcc00078e0204 */
[----:B------:R-:W4:Y:S01]  /*00f0*/  LDG.E R5, desc[UR4][R4.64] ;  /* 0x0000000404057981 */ /* 0x000f22000c1e1900 */
[----:B---3--:R-:W-:-:S04]  /*0100*/  IMAD.WIDE R6, R9, 0x4, R6 ;  /* 0x0000000409067825 */ /* 0x008fc800078e0206 */
[----:B----4-:R-:W-:-:S05]  /*0110*/  FADD R9, R2, R5 ;  /* 0x0000000502097221 */ /* 0x010fca0000000000 */
[----:B------:R-:W-:Y:S01]  /*0120*/  STG.E desc[UR4][R6.64], R9 ;  /* 0x0000000906007986 */ /* 0x000fe2000c101904 */
[----:B------:R-:W-:Y:S05]  /*0130*/  EXIT ;  /* 0x000000000000794d */ /* 0x000fea0003800000 */
.L_x_0:
[----:B------:R-:W-:-:S00]  /*0140*/  BRA `(.L_x_0) ;  /* 0xfffffffc00fc7947 */ /* 0x000fc0000383ffff */
[----:B------:R-:W-:-:S00]  /*0150*/  NOP ;  /* 0x0000000000007918 */ /* 0x000fc00000000000 */
        /* <DEDUP_REMOVED lines=10> */
.L_x_1:


//--------------------- .nv.shared.reserved.0     --------------------------
	.section	.nv.shared.reserved.0,"aw",@nobits
	.weak		__nv_reservedSMEM_offset_0_alias
	.size		__nv_reservedSMEM_offset_0_alias, 0, 64
	.other		__nv_reservedSMEM_offset_0_alias,@"STO_CUDA_RESERVED_SHARED STV_DEFAULT"
__nv_reservedSMEM_offset_0_alias:
	.zero		0
	.zero		64


//--------------------- .nv.constant0._Z3sumPfS_S_i --------------------------
	.section	.nv.constant0._Z3sumPfS_S_i,"a",@progbits
	.sectionflags	@""
	.align	4
.nv.constant0._Z3sumPfS_S_i:
	.zero		924


//--------------------- SYMBOLS --------------------------

	.type		.nv.reservedSmem.offset0,@object
	.size		.nv.reservedSmem.offset0,0x4
